	.headerflags	@"EF_CUDA_TEXMODE_UNIFIED EF_CUDA_64BIT_ADDRESS EF_CUDA_SM86 EF_CUDA_VIRTUAL_SM(EF_CUDA_SM86)"
	.elftype	@"ET_EXEC"


//--------------------- .nv.info                  --------------------------
	.section	.nv.info,"",@"SHT_CUDA_INFO"
	.align	4


	//----- nvinfo : EIATTR_REGCOUNT
	.align		4
        /*0000*/ 	.byte	0x04, 0x2f
        /*0002*/ 	.short	(.L_1 - .L_0)
	.align		4
.L_0:
        /*0004*/ 	.word	index@(triton_red_fused__to_copy_mean_pow_3)
        /*0008*/ 	.word	0x0000000e


	//----- nvinfo : EIATTR_MIN_STACK_SIZE
	.align		4
.L_1:
        /*000c*/ 	.byte	0x04, 0x12
        /*000e*/ 	.short	(.L_3 - .L_2)
	.align		4
.L_2:
        /*0010*/ 	.word	index@(triton_red_fused__to_copy_mean_pow_3)
        /*0014*/ 	.word	0x00000000


	//----- nvinfo : EIATTR_FRAME_SIZE
	.align		4
.L_3:
        /*0018*/ 	.byte	0x04, 0x11
        /*001a*/ 	.short	(.L_5 - .L_4)
	.align		4
.L_4:
        /*001c*/ 	.word	index@(triton_red_fused__to_copy_mean_pow_3)
        /*0020*/ 	.word	0x00000000


	//----- nvinfo : EIATTR_MIN_STACK_SIZE
	.align		4
.L_5:
        /*0024*/ 	.byte	0x04, 0x12
        /*0026*/ 	.short	(.L_7 - .L_6)
	.align		4
.L_6:
        /*0028*/ 	.word	index@(triton_red_fused__to_copy_mean_pow_3)
        /*002c*/ 	.word	0x00000000
.L_7:


//--------------------- .nv.info.triton_red_fused__to_copy_mean_pow_3 --------------------------
	.section	.nv.info.triton_red_fused__to_copy_mean_pow_3,"",@"SHT_CUDA_INFO"
	.sectionflags	@""
	.align	4


	//----- nvinfo : EIATTR_CUDA_API_VERSION
	.align		4
        /*0000*/ 	.byte	0x04, 0x37
        /*0002*/ 	.short	(.L_9 - .L_8)
.L_8:
        /*0004*/ 	.word	0x0000007c


	//----- nvinfo : EIATTR_SW2861232_WAR
	.align		4
.L_9:
        /*0008*/ 	.byte	0x01, 0x35
	.zero		2


	//----- nvinfo : EIATTR_PARAM_CBANK
	.align		4
        /*000c*/ 	.byte	0x04, 0x0a
        /*000e*/ 	.short	(.L_11 - .L_10)
	.align		4
.L_10:
        /*0010*/ 	.word	index@(.nv.constant0.triton_red_fused__to_copy_mean_pow_3)
        /*0014*/ 	.short	0x0160
        /*0016*/ 	.short	0x0020


	//----- nvinfo : EIATTR_CBANK_PARAM_SIZE
	.align		4
.L_11:
        /*0018*/ 	.byte	0x03, 0x19
        /*001a*/ 	.short	0x0020


	//----- nvinfo : EIATTR_KPARAM_INFO
	.align		4
        /*001c*/ 	.byte	0x04, 0x17
        /*001e*/ 	.short	(.L_13 - .L_12)
.L_12:
        /*0020*/ 	.word	0x00000000
        /*0024*/ 	.short	0x0004
        /*0026*/ 	.short	0x0018
        /*0028*/ 	.byte	0x00, 0xf4, 0x21, 0x00


	//----- nvinfo : EIATTR_KPARAM_INFO
	.align		4
.L_13:
        /*002c*/ 	.byte	0x04, 0x17
        /*002e*/ 	.short	(.L_15 - .L_14)
.L_14:
        /*0030*/ 	.word	0x00000000
        /*0034*/ 	.short	0x0003
        /*0036*/ 	.short	0x0014
        /*0038*/ 	.byte	0x00, 0xf0, 0x11, 0x00


	//----- nvinfo : EIATTR_KPARAM_INFO
	.align		4
.L_15:
        /*003c*/ 	.byte	0x04, 0x17
        /*003e*/ 	.short	(.L_17 - .L_16)
.L_16:
        /*0040*/ 	.word	0x00000000
        /*0044*/ 	.short	0x0002
        /*0046*/ 	.short	0x0010
        /*0048*/ 	.byte	0x00, 0xf0, 0x11, 0x00


	//----- nvinfo : EIATTR_KPARAM_INFO
	.align		4
.L_17:
        /*004c*/ 	.byte	0x04, 0x17
        /*004e*/ 	.short	(.L_19 - .L_18)
.L_18:
        /*0050*/ 	.word	0x00000000
        /*0054*/ 	.short	0x0001
        /*0056*/ 	.short	0x0008
        /*0058*/ 	.byte	0x00, 0xf4, 0x21, 0x00


	//----- nvinfo : EIATTR_KPARAM_INFO
	.align		4
.L_19:
        /*005c*/ 	.byte	0x04, 0x17
        /*005e*/ 	.short	(.L_21 - .L_20)
.L_20:
        /*0060*/ 	.word	0x00000000
        /*0064*/ 	.short	0x0000
        /*0066*/ 	.short	0x0000
        /*0068*/ 	.byte	0x00, 0xf4, 0x21, 0x00


	//----- nvinfo : EIATTR_MAXREG_COUNT
	.align		4
.L_21:
        /*006c*/ 	.byte	0x03, 0x1b
        /*006e*/ 	.short	0x00ff


	//----- nvinfo : EIATTR_COOP_GROUP_MASK_REGIDS
	.align		4
        /*0070*/ 	.byte	0x04, 0x29
        /*0072*/ 	.short	(.L_23 - .L_22)


	//   ....[0]....
.L_22:
        /*0074*/ 	.word	0xffffffff


	//   ....[1]....
        /*0078*/ 	.word	0xffffffff


	//   ....[2]....
        /*007c*/ 	.word	0xffffffff


	//   ....[3]....
        /*0080*/ 	.word	0xffffffff


	//   ....[4]....
        /*0084*/ 	.word	0xffffffff


	//----- nvinfo : EIATTR_COOP_GROUP_INSTR_OFFSETS
	.align		4
.L_23:
        /*0088*/ 	.byte	0x04, 0x28
        /*008a*/ 	.short	(.L_25 - .L_24)


	//   ....[0]....
.L_24:
        /*008c*/ 	.word	0x000001e0


	//   ....[1]....
        /*0090*/ 	.word	0x00000200


	//   ....[2]....
        /*0094*/ 	.word	0x00000220


	//   ....[3]....
        /*0098*/ 	.word	0x00000240


	//   ....[4]....
        /*009c*/ 	.word	0x00000260


	//----- nvinfo : EIATTR_EXIT_INSTR_OFFSETS
	.align		4
.L_25:
        /*00a0*/ 	.byte	0x04, 0x1c
        /*00a2*/ 	.short	(.L_27 - .L_26)


	//   ....[0]....
.L_26:
        /*00a4*/ 	.word	0x000002a0


	//   ....[1]....
        /*00a8*/ 	.word	0x00000310


	//----- nvinfo : EIATTR_REQNTID
	.align		4
.L_27:
        /*00ac*/ 	.byte	0x04, 0x10
        /*00ae*/ 	.short	(.L_29 - .L_28)
.L_28:
        /*00b0*/ 	.word	0x00000080
        /*00b4*/ 	.word	0x00000001
        /*00b8*/ 	.word	0x00000001
.L_29:


//--------------------- .nv.callgraph             --------------------------
	.section	.nv.callgraph,"",@"SHT_CUDA_CALLGRAPH"
	.align	4
	.sectionentsize	8
	.align		4
        /*0000*/ 	.word	0x00000000
	.align		4
        /*0004*/ 	.word	0xffffffff
	.align		4
        /*0008*/ 	.word	0x00000000
	.align		4
        /*000c*/ 	.word	0xfffffffe
	.align		4
        /*0010*/ 	.word	0x00000000
	.align		4
        /*0014*/ 	.word	0xfffffffd
	.align		4
        /*0018*/ 	.word	0x00000000
	.align		4
        /*001c*/ 	.word	0xfffffffc


//--------------------- .nv.rel.action            --------------------------
	.section	.nv.rel.action,"",@"SHT_CUDA_RELOCINFO"
	.align	8
	.sectionentsize	8
        /*0000*/ 	.byte	0x73, 0x00, 0x00, 0x00, 0x00, 0x00, 0x00, 0x00, 0x00, 0x00, 0x00, 0x11, 0x25, 0x00, 0x05, 0x36


//--------------------- .nv.constant0.triton_red_fused__to_copy_mean_pow_3 --------------------------
	.section	.nv.constant0.triton_red_fused__to_copy_mean_pow_3,"a",@progbits
	.sectionflags	@""
	.align	4
.nv.constant0.triton_red_fused__to_copy_mean_pow_3:
	.zero		384


//--------------------- .text.triton_red_fused__to_copy_mean_pow_3 --------------------------
	.section	.text.triton_red_fused__to_copy_mean_pow_3,"ax",@progbits
	.sectionflags	@"SHF_BARRIERS=1"
	.sectioninfo	@"SHI_REGISTERS=14"
	.align	128
        .global         triton_red_fused__to_copy_mean_pow_3
        .type           triton_red_fused__to_copy_mean_pow_3,@function
        .size           triton_red_fused__to_copy_mean_pow_3,(.L_x_1 - triton_red_fused__to_copy_mean_pow_3)
        .other          triton_red_fused__to_copy_mean_pow_3,@"STO_CUDA_ENTRY STV_DEFAULT"
triton_red_fused__to_copy_mean_pow_3:
.text.triton_red_fused__to_copy_mean_pow_3:
[----:B------:R-:W-:Y:S02]  /*0000*/  MOV R1, c[0x0][0x28] ;  /* 0x00000a0000017a02 */ /* 0x000fe40000000f00 */
[----:B------:R-:W0:Y:S01]  /*0010*/  S2R R0, SR_TID.X ;  /* 0x0000000000007919 */ /* 0x000e220000002100 */
[----:B------:R-:W-:-:S03]  /*0020*/  ULDC.64 UR4, c[0x0][0x118] ;  /* 0x0000460000047ab9 */ /* 0x000fc60000000a00 */
[----:B------:R-:W1:Y:S01]  /*0030*/  S2R R3, SR_CTAID.X ;  /* 0x0000000000037919 */ /* 0x000e620000002500 */
[----:B0-----:R-:W-:Y:S02]  /*0040*/  SHF.R.U32.HI R2, RZ, 0x5, R0 ;  /* 0x00000005ff027819 */ /* 0x001fe40000011600 */
[----:B-1----:R-:W-:Y:S02]  /*0050*/  SHF.L.U32 R3, R3, 0x2, RZ ;  /* 0x0000000203037819 */ /* 0x002fe400000006ff */
[----:B------:R-:W-:-:S04]  /*0060*/  SGXT.U32 R2, R2, 0x2 ;  /* 0x000000020202781a */ /* 0x000fc80000000000 */
[----:B------:R-:W-:-:S05]  /*0070*/  LOP3.LUT R4, R2, R3, RZ, 0xfc, !PT ;  /* 0x0000000302047212 */ /* 0x000fca00078efcff */
[----:B------:R-:W-:-:S05]  /*0080*/  IMAD.HI R5, R4, 0x2aaaaaab, RZ ;  /* 0x2aaaaaab04057827 */ /* 0x000fca00078e02ff */
[----:B------:R-:W-:-:S04]  /*0090*/  SHF.R.U32.HI R6, RZ, 0x1f, R5 ;  /* 0x0000001fff067819 */ /* 0x000fc80000011605 */
[----:B------:R-:W-:Y:S01]  /*00a0*/  LEA.HI.SX32 R7, R5, R6, 0x1e ;  /* 0x0000000605077211 */ /* 0x000fe200078ff2ff */
[----:B------:R-:W-:-:S04]  /*00b0*/  IMAD.SHL.U32 R5, R0, 0x4, RZ ;  /* 0x0000000400057824 */ /* 0x000fc800078e00ff */
[----:B------:R-:W-:Y:S01]  /*00c0*/  IMAD R4, R7, -0x18, R4 ;  /* 0xffffffe807047824 */ /* 0x000fe200078e0204 */
[----:B------:R-:W-:-:S04]  /*00d0*/  LOP3.LUT R5, R5, 0x7c, RZ, 0xc0, !PT ;  /* 0x0000007c05057812 */ /* 0x000fc800078ec0ff */
[----:B------:R-:W-:Y:S01]  /*00e0*/  LEA R4, R4, R5, 0x7 ;  /* 0x0000000504047211 */ /* 0x000fe200078e38ff */
[----:B------:R-:W-:-:S04]  /*00f0*/  IMAD.MOV.U32 R5, RZ, RZ, 0x2 ;  /* 0x00000002ff057424 */ /* 0x000fc800078e00ff */
[----:B------:R-:W-:-:S04]  /*0100*/  IMAD R4, R7, 0x2400, R4 ;  /* 0x0000240007047824 */ /* 0x000fc800078e0204 */
[----:B------:R-:W-:-:S06]  /*0110*/  IMAD.WIDE R4, R4, R5, c[0x0][0x160] ;  /* 0x0000580004047625 */ /* 0x000fcc00078e0205 */
[----:B------:R-:W2:Y:S01]  /*0120*/  LDG.E.EF.64 R4, [R4.64] ;  /* 0x0000000404047981 */ /* 0x000ea2000c0e1b00 */
[----:B------:R-:W-:Y:S02]  /*0130*/  LOP3.LUT P0, RZ, R0, 0x7c, RZ, 0xc0, !PT ;  /* 0x0000007c00ff7812 */ /* 0x000fe4000780c0ff */
[C---:B--2---:R-:W-:Y:S01]  /*0140*/  PRMT R6, R4.reuse, 0x7632, R6 ;  /* 0x0000763204067816 */ /* 0x044fe20000000006 */
[----:B------:R-:W-:Y:S01]  /*0150*/  IMAD.U32 R8, R5, 0x10000, RZ ;  /* 0x0001000005087824 */ /* 0x000fe200078e00ff */
[----:B------:R-:W-:Y:S02]  /*0160*/  SHF.L.U32 R7, R4, 0x10, RZ ;  /* 0x0000001004077819 */ /* 0x000fe400000006ff */
[----:B------:R-:W-:-:S05]  /*0170*/  SHF.L.U32 R6, R6, 0x10, RZ ;  /* 0x0000001006067819 */ /* 0x000fca00000006ff */
[----:B------:R-:W-:Y:S01]  /*0180*/  FMUL R10, R6, R6 ;  /* 0x00000006060a7220 */ /* 0x000fe20000400000 */
[----:B------:R-:W-:-:S03]  /*0190*/  PRMT R6, R5, 0x7632, R6 ;  /* 0x0000763205067816 */ /* 0x000fc60000000006 */
[----:B------:R-:W-:Y:S01]  /*01a0*/  FFMA R7, R7, R7, R10 ;  /* 0x0000000707077223 */ /* 0x000fe2000000000a */
[----:B------:R-:W-:-:S03]  /*01b0*/  SHF.L.U32 R6, R6, 0x10, RZ ;  /* 0x0000001006067819 */ /* 0x000fc600000006ff */
[----:B------:R-:W-:-:S04]  /*01c0*/  FFMA R7, R8, R8, R7 ;  /* 0x0000000808077223 */ /* 0x000fc80000000007 */
[----:B------:R-:W-:-:S05]  /*01d0*/  FFMA R7, R6, R6, R7 ;  /* 0x0000000606077223 */ /* 0x000fca0000000007 */
[----:B------:R-:W0:Y:S02]  /*01e0*/  SHFL.BFLY PT, R4, R7, 0x10, 0x1f ;  /* 0x0e001f0007047f89 */ /* 0x000e2400000e0000 */
[----:B0-----:R-:W-:-:S05]  /*01f0*/  FADD R4, R7, R4 ;  /* 0x0000000407047221 */ /* 0x001fca0000000000 */
        /* <DEDUP_REMOVED lines=8> */
[----:B------:R0:W-:Y:S04]  /*0280*/  STS [R2.X4], R11 ;  /* 0x0000000b02007388 */ /* 0x0001e80000004800 */
[----:B------:R-:W-:Y:S06]  /*0290*/  BAR.SYNC.DEFER_BLOCKING 0x0 ;  /* 0x0000000000007b1d */ /* 0x000fec0000010000 */
[----:B------:R-:W-:Y:S05]  /*02a0*/  @P0 EXIT ;  /* 0x000000000000094d */ /* 0x000fea0003800000 */
[----:B0-----:R-:W-:Y:S02]  /*02b0*/  LOP3.LUT R4, R0, 0x3, RZ, 0xc0, !PT ;  /* 0x0000000300047812 */ /* 0x001fe400078ec0ff */
[----:B------:R-:W-:-:S02]  /*02c0*/  MOV R2, 0x4 ;  /* 0x0000000400027802 */ /* 0x000fc40000000f00 */
[----:B------:R-:W-:Y:S01]  /*02d0*/  LOP3.LUT R3, R3, 0x3, R0, 0xf8, !PT ;  /* 0x0000000303037812 */ /* 0x000fe200078ef800 */
[----:B------:R-:W0:Y:S04]  /*02e0*/  LDS R5, [R4.X4] ;  /* 0x0000000004057984 */ /* 0x000e280000004800 */
[----:B------:R-:W-:-:S05]  /*02f0*/  IMAD.WIDE R2, R3, R2, c[0x0][0x168] ;  /* 0x00005a0003027625 */ /* 0x000fca00078e0202 */
[----:B0-----:R-:W-:Y:S01]  /*0300*/  STG.E [R2.64], R5 ;  /* 0x0000000502007986 */ /* 0x001fe2000c101904 */
[----:B------:R-:W-:Y:S05]  /*0310*/  EXIT ;  /* 0x000000000000794d */ /* 0x000fea0003800000 */
.L_x_0:
[----:B------:R-:W-:-:S00]  /*0320*/  BRA `(.L_x_0) ;  /* 0xfffffff000007947 */ /* 0x000fc0000383ffff */
[----:B------:R-:W-:-:S00]  /*0330*/  NOP ;  /* 0x0000000000007918 */ /* 0x000fc00000000000 */
        /* <DEDUP_REMOVED lines=12> */
.L_x_1:


//--------------------- .nv.shared.triton_red_fused__to_copy_mean_pow_3 --------------------------
	.section	.nv.shared.triton_red_fused__to_copy_mean_pow_3,"aw",@nobits
	.sectionflags	@""
	.align	16
